	.headerflags	@"EF_CUDA_TEXMODE_UNIFIED EF_CUDA_64BIT_ADDRESS EF_CUDA_ACCELERATORS EF_CUDA_SM90 EF_CUDA_VIRTUAL_SM(EF_CUDA_SM90)"
	.elftype	@"ET_EXEC"


//--------------------- .nv.info                  --------------------------
	.section	.nv.info,"",@"SHT_CUDA_INFO"
	.align	4


	//----- nvinfo : EIATTR_REGCOUNT
	.align		4
        /*0000*/ 	.byte	0x04, 0x2f
        /*0002*/ 	.short	(.L_1 - .L_0)
	.align		4
.L_0:
        /*0004*/ 	.word	index@(triton_poi_fused_convolution_leaky_relu_5)
        /*0008*/ 	.word	0x0000000e


	//----- nvinfo : EIATTR_MIN_STACK_SIZE
	.align		4
.L_1:
        /*000c*/ 	.byte	0x04, 0x12
        /*000e*/ 	.short	(.L_3 - .L_2)
	.align		4
.L_2:
        /*0010*/ 	.word	index@(triton_poi_fused_convolution_leaky_relu_5)
        /*0014*/ 	.word	0x00000000


	//----- nvinfo : EIATTR_FRAME_SIZE
	.align		4
.L_3:
        /*0018*/ 	.byte	0x04, 0x11
        /*001a*/ 	.short	(.L_5 - .L_4)
	.align		4
.L_4:
        /*001c*/ 	.word	index@(triton_poi_fused_convolution_leaky_relu_5)
        /*0020*/ 	.word	0x00000000


	//----- nvinfo : EIATTR_MIN_STACK_SIZE
	.align		4
.L_5:
        /*0024*/ 	.byte	0x04, 0x12
        /*0026*/ 	.short	(.L_7 - .L_6)
	.align		4
.L_6:
        /*0028*/ 	.word	index@(triton_poi_fused_convolution_leaky_relu_5)
        /*002c*/ 	.word	0x00000000
.L_7:


//--------------------- .nv.info.triton_poi_fused_convolution_leaky_relu_5 --------------------------
	.section	.nv.info.triton_poi_fused_convolution_leaky_relu_5,"",@"SHT_CUDA_INFO"
	.sectionflags	@""
	.align	4


	//----- nvinfo : EIATTR_CUDA_API_VERSION
	.align		4
        /*0000*/ 	.byte	0x04, 0x37
        /*0002*/ 	.short	(.L_9 - .L_8)
.L_8:
        /*0004*/ 	.word	0x0000007c


	//----- nvinfo : EIATTR_KPARAM_INFO
	.align		4
.L_9:
        /*0008*/ 	.byte	0x04, 0x17
        /*000a*/ 	.short	(.L_11 - .L_10)
.L_10:
        /*000c*/ 	.word	0x00000000
        /*0010*/ 	.short	0x0003
        /*0012*/ 	.short	0x0018
        /*0014*/ 	.byte	0x00, 0xf0, 0x11, 0x00


	//----- nvinfo : EIATTR_KPARAM_INFO
	.align		4
.L_11:
        /*0018*/ 	.byte	0x04, 0x17
        /*001a*/ 	.short	(.L_13 - .L_12)
.L_12:
        /*001c*/ 	.word	0x00000000
        /*0020*/ 	.short	0x0002
        /*0022*/ 	.short	0x0010
        /*0024*/ 	.byte	0x00, 0xf4, 0x21, 0x00


	//----- nvinfo : EIATTR_KPARAM_INFO
	.align		4
.L_13:
        /*0028*/ 	.byte	0x04, 0x17
        /*002a*/ 	.short	(.L_15 - .L_14)
.L_14:
        /*002c*/ 	.word	0x00000000
        /*0030*/ 	.short	0x0001
        /*0032*/ 	.short	0x0008
        /*0034*/ 	.byte	0x00, 0xf4, 0x21, 0x00


	//----- nvinfo : EIATTR_KPARAM_INFO
	.align		4
.L_15:
        /*0038*/ 	.byte	0x04, 0x17
        /*003a*/ 	.short	(.L_17 - .L_16)
.L_16:
        /*003c*/ 	.word	0x00000000
        /*0040*/ 	.short	0x0000
        /*0042*/ 	.short	0x0000
        /*0044*/ 	.byte	0x00, 0xf4, 0x21, 0x00


	//----- nvinfo : EIATTR_SPARSE_MMA_MASK
	.align		4
.L_17:
        /*0048*/ 	.byte	0x03, 0x50
        /*004a*/ 	.short	0x0000


	//----- nvinfo : EIATTR_MAXREG_COUNT
	.align		4
        /*004c*/ 	.byte	0x03, 0x1b
        /*004e*/ 	.short	0x00ff


	//----- nvinfo : EIATTR_EXIT_INSTR_OFFSETS
	.align		4
        /*0050*/ 	.byte	0x04, 0x1c
        /*0052*/ 	.short	(.L_19 - .L_18)


	//   ....[0]....
.L_18:
        /*0054*/ 	.word	0x000001d0


	//----- nvinfo : EIATTR_REQNTID
	.align		4
.L_19:
        /*0058*/ 	.byte	0x04, 0x10
        /*005a*/ 	.short	(.L_21 - .L_20)
.L_20:
        /*005c*/ 	.word	0x00000080
        /*0060*/ 	.word	0x00000001
        /*0064*/ 	.word	0x00000001


	//----- nvinfo : EIATTR_CBANK_PARAM_SIZE
	.align		4
.L_21:
        /*0068*/ 	.byte	0x03, 0x19
        /*006a*/ 	.short	0x001c


	//----- nvinfo : EIATTR_PARAM_CBANK
	.align		4
        /*006c*/ 	.byte	0x04, 0x0a
        /*006e*/ 	.short	(.L_23 - .L_22)
	.align		4
.L_22:
        /*0070*/ 	.word	index@(.nv.constant0.triton_poi_fused_convolution_leaky_relu_5)
        /*0074*/ 	.short	0x0210
        /*0076*/ 	.short	0x001c


	//----- nvinfo : EIATTR_SW_WAR
	.align		4
.L_23:
        /*0078*/ 	.byte	0x04, 0x36
        /*007a*/ 	.short	(.L_25 - .L_24)
.L_24:
        /*007c*/ 	.word	0x00000008
.L_25:


//--------------------- .nv.callgraph             --------------------------
	.section	.nv.callgraph,"",@"SHT_CUDA_CALLGRAPH"
	.align	4
	.sectionentsize	8
	.align		4
        /*0000*/ 	.word	0x00000000
	.align		4
        /*0004*/ 	.word	0xffffffff
	.align		4
        /*0008*/ 	.word	0x00000000
	.align		4
        /*000c*/ 	.word	0xfffffffe
	.align		4
        /*0010*/ 	.word	0x00000000
	.align		4
        /*0014*/ 	.word	0xfffffffd
	.align		4
        /*0018*/ 	.word	0x00000000
	.align		4
        /*001c*/ 	.word	0xfffffffc


//--------------------- .text.triton_poi_fused_convolution_leaky_relu_5 --------------------------
	.section	.text.triton_poi_fused_convolution_leaky_relu_5,"ax",@progbits
	.align	128
        .global         triton_poi_fused_convolution_leaky_relu_5
        .type           triton_poi_fused_convolution_leaky_relu_5,@function
        .size           triton_poi_fused_convolution_leaky_relu_5,(.L_x_1 - triton_poi_fused_convolution_leaky_relu_5)
        .other          triton_poi_fused_convolution_leaky_relu_5,@"STO_CUDA_ENTRY STV_DEFAULT"
triton_poi_fused_convolution_leaky_relu_5:
.text.triton_poi_fused_convolution_leaky_relu_5:
[----:B------:R-:W-:Y:S01]  /*0000*/  LDC R1, c[0x0][0x28] ;  /* 0x00000a00ff017b82 */ /* 0x000fe20000000800 */
[----:B------:R-:W1:Y:S07]  /*0010*/  S2R R0, SR_TID.X ;  /* 0x0000000000007919 */ /* 0x000e6e0000002100 */
[----:B------:R-:W2:Y:S01]  /*0020*/  LDC.64 R4, c[0x0][0x218] ;  /* 0x00008600ff047b82 */ /* 0x000ea20000000a00 */
[----:B------:R-:W-:Y:S01]  /*0030*/  ULDC.64 UR4, c[0x0][0x208] ;  /* 0x0000820000047ab9 */ /* 0x000fe20000000a00 */
[----:B------:R-:W-:Y:S01]  /*0040*/  ULDC.64 UR6, c[0x0][0x220] ;  /* 0x0000880000067ab9 */ /* 0x000fe20000000a00 */
[----:B------:R-:W3:Y:S01]  /*0050*/  S2R R7, SR_CTAID.X ;  /* 0x0000000000077919 */ /* 0x000ee20000002500 */
[----:B-1----:R-:W-:-:S02]  /*0060*/  LOP3.LUT R0, R0, 0x7f, RZ, 0xc0, !PT ;  /* 0x0000007f00007812 */ /* 0x002fc400078ec0ff */
[----:B---3--:R-:W-:-:S03]  /*0070*/  SHF.R.S32.HI R2, RZ, 0x18, R7 ;  /* 0x00000018ff027819 */ /* 0x008fc60000011407 */
[----:B------:R-:W-:Y:S01]  /*0080*/  IMAD R7, R7, 0x80, R0 ;  /* 0x0000008007077824 */ /* 0x000fe200078e0200 */
[----:B------:R-:W-:Y:S02]  /*0090*/  SGXT R0, R2, 0x1 ;  /* 0x000000010200781a */ /* 0x000fe40000000200 */
[----:B------:R-:W1:Y:S02]  /*00a0*/  LDC.64 R2, c[0x0][0x210] ;  /* 0x00008400ff027b82 */ /* 0x000e640000000a00 */
[----:B------:R-:W-:-:S04]  /*00b0*/  LEA.HI R0, R0, R7, RZ, 0x2 ;  /* 0x0000000700007211 */ /* 0x000fc800078f10ff */
[--C-:B------:R-:W-:Y:S02]  /*00c0*/  SHF.R.S32.HI R6, RZ, 0x2, R0.reuse ;  /* 0x00000002ff067819 */ /* 0x100fe40000011400 */
[----:B------:R-:W-:-:S04]  /*00d0*/  SHF.R.S32.HI R9, RZ, 0x1f, R0 ;  /* 0x0000001fff097819 */ /* 0x000fc80000011400 */
[----:B------:R-:W-:-:S04]  /*00e0*/  LEA.HI R9, R9, R6, RZ, 0x8 ;  /* 0x0000000609097211 */ /* 0x000fc800078f40ff */
[----:B------:R-:W-:-:S05]  /*00f0*/  LOP3.LUT R9, R9, 0xffffff00, RZ, 0xc0, !PT ;  /* 0xffffff0009097812 */ /* 0x000fca00078ec0ff */
[----:B------:R-:W-:Y:S02]  /*0100*/  IMAD.IADD R9, R6, 0x1, -R9 ;  /* 0x0000000106097824 */ /* 0x000fe400078e0a09 */
[----:B-1----:R-:W-:-:S04]  /*0110*/  IMAD.WIDE R2, R7, 0x4, R2 ;  /* 0x0000000407027825 */ /* 0x002fc800078e0202 */
[----:B--2---:R-:W-:Y:S01]  /*0120*/  IMAD.WIDE R4, R9, 0x4, R4 ;  /* 0x0000000409047825 */ /* 0x004fe200078e0204 */
[----:B------:R-:W2:Y:S05]  /*0130*/  LDG.E R0, desc[UR4][R2.64] ;  /* 0x0000000402007981 */ /* 0x000eaa000c1e1900 */
[----:B------:R-:W2:Y:S01]  /*0140*/  LDG.E.EL R5, desc[UR4][R4.64] ;  /* 0x0000000404057981 */ /* 0x000ea2000c2e1900 */
[----:B------:R-:W-:-:S04]  /*0150*/  IADD3 R6, P1, R7, UR6, RZ ;  /* 0x0000000607067c10 */ /* 0x000fc8000ff3e0ff */
[----:B------:R-:W-:Y:S02]  /*0160*/  LEA.HI.X.SX32 R7, R7, UR7, 0x1, P1 ;  /* 0x0000000707077c11 */ /* 0x000fe400088f0eff */
[C---:B--2---:R-:W-:Y:S01]  /*0170*/  FSETP.GT.AND P0, PT, R0.reuse, -R5, PT ;  /* 0x800000050000720b */ /* 0x044fe20003f04000 */
[----:B------:R-:W-:-:S03]  /*0180*/  FADD R9, R0, R5 ;  /* 0x0000000500097221 */ /* 0x000fc60000000000 */
[----:B------:R-:W-:-:S05]  /*0190*/  SEL R11, RZ, 0x1, !P0 ;  /* 0x00000001ff0b7807 */ /* 0x000fca0004000000 */
[----:B------:R-:W-:Y:S04]  /*01a0*/  STG.E.U8 desc[UR4][R6.64], R11 ;  /* 0x0000000b06007986 */ /* 0x000fe8000c101104 */
[----:B------:R-:W-:-:S05]  /*01b0*/  @!P0 FMUL R9, R9, 0.10000000149011611938 ;  /* 0x3dcccccd09098820 */ /* 0x000fca0000400000 */
[----:B------:R-:W-:Y:S01]  /*01c0*/  STG.E desc[UR4][R2.64], R9 ;  /* 0x0000000902007986 */ /* 0x000fe2000c101904 */
[----:B------:R-:W-:Y:S05]  /*01d0*/  EXIT ;  /* 0x000000000000794d */ /* 0x000fea0003800000 */
.L_x_0:
[----:B------:R-:W-:-:S00]  /*01e0*/  BRA `(.L_x_0) ;  /* 0xfffffffc00fc7947 */ /* 0x000fc0000383ffff */
[----:B------:R-:W-:-:S00]  /*01f0*/  NOP ;  /* 0x0000000000007918 */ /* 0x000fc00000000000 */
        /* <DEDUP_REMOVED lines=8> */
.L_x_1:


//--------------------- .nv.constant0.triton_poi_fused_convolution_leaky_relu_5 --------------------------
	.section	.nv.constant0.triton_poi_fused_convolution_leaky_relu_5,"a",@progbits
	.sectionflags	@""
	.align	4
.nv.constant0.triton_poi_fused_convolution_leaky_relu_5:
	.zero		556
